	.headerflags	@"EF_CUDA_TEXMODE_UNIFIED EF_CUDA_64BIT_ADDRESS EF_CUDA_ACCELERATORS EF_CUDA_SM90 EF_CUDA_VIRTUAL_SM(EF_CUDA_SM90)"
	.elftype	@"ET_EXEC"


//--------------------- .nv.info                  --------------------------
	.section	.nv.info,"",@"SHT_CUDA_INFO"
	.align	4


	//----- nvinfo : EIATTR_REGCOUNT
	.align		4
        /*0000*/ 	.byte	0x04, 0x2f
        /*0002*/ 	.short	(.L_3 - .L_2)
	.align		4
.L_2:
        /*0004*/ 	.word	index@(triton_poi_fused__native_batch_norm_legit_no_training_cat_relu_26)
        /*0008*/ 	.word	0x00000017


	//----- nvinfo : EIATTR_MIN_STACK_SIZE
	.align		4
.L_3:
        /*000c*/ 	.byte	0x04, 0x12
        /*000e*/ 	.short	(.L_5 - .L_4)
	.align		4
.L_4:
        /*0010*/ 	.word	index@(triton_poi_fused__native_batch_norm_legit_no_training_cat_relu_26)
        /*0014*/ 	.word	0x00000000


	//----- nvinfo : EIATTR_FRAME_SIZE
	.align		4
.L_5:
        /*0018*/ 	.byte	0x04, 0x11
        /*001a*/ 	.short	(.L_7 - .L_6)
	.align		4
.L_6:
        /*001c*/ 	.word	index@(triton_poi_fused__native_batch_norm_legit_no_training_cat_relu_26)
        /*0020*/ 	.word	0x00000000


	//----- nvinfo : EIATTR_MIN_STACK_SIZE
	.align		4
.L_7:
        /*0024*/ 	.byte	0x04, 0x12
        /*0026*/ 	.short	(.L_9 - .L_8)
	.align		4
.L_8:
        /*0028*/ 	.word	index@(triton_poi_fused__native_batch_norm_legit_no_training_cat_relu_26)
        /*002c*/ 	.word	0x00000000
.L_9:


//--------------------- .nv.info.triton_poi_fused__native_batch_norm_legit_no_training_cat_relu_26 --------------------------
	.section	.nv.info.triton_poi_fused__native_batch_norm_legit_no_training_cat_relu_26,"",@"SHT_CUDA_INFO"
	.sectionflags	@""
	.align	4


	//----- nvinfo : EIATTR_CUDA_API_VERSION
	.align		4
        /*0000*/ 	.byte	0x04, 0x37
        /*0002*/ 	.short	(.L_11 - .L_10)
.L_10:
        /*0004*/ 	.word	0x0000007c


	//----- nvinfo : EIATTR_KPARAM_INFO
	.align		4
.L_11:
        /*0008*/ 	.byte	0x04, 0x17
        /*000a*/ 	.short	(.L_13 - .L_12)
.L_12:
        /*000c*/ 	.word	0x00000000
        /*0010*/ 	.short	0x0008
        /*0012*/ 	.short	0x0040
        /*0014*/ 	.byte	0x00, 0xf0, 0x11, 0x00


	//----- nvinfo : EIATTR_KPARAM_INFO
	.align		4
.L_13:
        /*0018*/ 	.byte	0x04, 0x17
        /*001a*/ 	.short	(.L_15 - .L_14)
.L_14:
        /*001c*/ 	.word	0x00000000
        /*0020*/ 	.short	0x0007
        /*0022*/ 	.short	0x0038
        /*0024*/ 	.byte	0x00, 0xf4, 0x21, 0x00


	//----- nvinfo : EIATTR_KPARAM_INFO
	.align		4
.L_15:
        /*0028*/ 	.byte	0x04, 0x17
        /*002a*/ 	.short	(.L_17 - .L_16)
.L_16:
        /*002c*/ 	.word	0x00000000
        /*0030*/ 	.short	0x0006
        /*0032*/ 	.short	0x0030
        /*0034*/ 	.byte	0x00, 0xf4, 0x21, 0x00


	//----- nvinfo : EIATTR_KPARAM_INFO
	.align		4
.L_17:
        /*0038*/ 	.byte	0x04, 0x17
        /*003a*/ 	.short	(.L_19 - .L_18)
.L_18:
        /*003c*/ 	.word	0x00000000
        /*0040*/ 	.short	0x0005
        /*0042*/ 	.short	0x0028
        /*0044*/ 	.byte	0x00, 0xf4, 0x21, 0x00


	//----- nvinfo : EIATTR_KPARAM_INFO
	.align		4
.L_19:
        /*0048*/ 	.byte	0x04, 0x17
        /*004a*/ 	.short	(.L_21 - .L_20)
.L_20:
        /*004c*/ 	.word	0x00000000
        /*0050*/ 	.short	0x0004
        /*0052*/ 	.short	0x0020
        /*0054*/ 	.byte	0x00, 0xf4, 0x21, 0x00


	//----- nvinfo : EIATTR_KPARAM_INFO
	.align		4
.L_21:
        /*0058*/ 	.byte	0x04, 0x17
        /*005a*/ 	.short	(.L_23 - .L_22)
.L_22:
        /*005c*/ 	.word	0x00000000
        /*0060*/ 	.short	0x0003
        /*0062*/ 	.short	0x0018
        /*0064*/ 	.byte	0x00, 0xf4, 0x21, 0x00


	//----- nvinfo : EIATTR_KPARAM_INFO
	.align		4
.L_23:
        /*0068*/ 	.byte	0x04, 0x17
        /*006a*/ 	.short	(.L_25 - .L_24)
.L_24:
        /*006c*/ 	.word	0x00000000
        /*0070*/ 	.short	0x0002
        /*0072*/ 	.short	0x0010
        /*0074*/ 	.byte	0x00, 0xf4, 0x21, 0x00


	//----- nvinfo : EIATTR_KPARAM_INFO
	.align		4
.L_25:
        /*0078*/ 	.byte	0x04, 0x17
        /*007a*/ 	.short	(.L_27 - .L_26)
.L_26:
        /*007c*/ 	.word	0x00000000
        /*0080*/ 	.short	0x0001
        /*0082*/ 	.short	0x0008
        /*0084*/ 	.byte	0x00, 0xf4, 0x21, 0x00


	//----- nvinfo : EIATTR_KPARAM_INFO
	.align		4
.L_27:
        /*0088*/ 	.byte	0x04, 0x17
        /*008a*/ 	.short	(.L_29 - .L_28)
.L_28:
        /*008c*/ 	.word	0x00000000
        /*0090*/ 	.short	0x0000
        /*0092*/ 	.short	0x0000
        /*0094*/ 	.byte	0x00, 0xf4, 0x21, 0x00


	//----- nvinfo : EIATTR_SPARSE_MMA_MASK
	.align		4
.L_29:
        /*0098*/ 	.byte	0x03, 0x50
        /*009a*/ 	.short	0x0000


	//----- nvinfo : EIATTR_MAXREG_COUNT
	.align		4
        /*009c*/ 	.byte	0x03, 0x1b
        /*009e*/ 	.short	0x00ff


	//----- nvinfo : EIATTR_EXIT_INSTR_OFFSETS
	.align		4
        /*00a0*/ 	.byte	0x04, 0x1c
        /*00a2*/ 	.short	(.L_31 - .L_30)


	//   ....[0]....
.L_30:
        /*00a4*/ 	.word	0x000004d0


	//   ....[1]....
        /*00a8*/ 	.word	0x000004f0


	//----- nvinfo : EIATTR_REQNTID
	.align		4
.L_31:
        /*00ac*/ 	.byte	0x04, 0x10
        /*00ae*/ 	.short	(.L_33 - .L_32)
.L_32:
        /*00b0*/ 	.word	0x00000080
        /*00b4*/ 	.word	0x00000001
        /*00b8*/ 	.word	0x00000001


	//----- nvinfo : EIATTR_CBANK_PARAM_SIZE
	.align		4
.L_33:
        /*00bc*/ 	.byte	0x03, 0x19
        /*00be*/ 	.short	0x0044


	//----- nvinfo : EIATTR_PARAM_CBANK
	.align		4
        /*00c0*/ 	.byte	0x04, 0x0a
        /*00c2*/ 	.short	(.L_35 - .L_34)
	.align		4
.L_34:
        /*00c4*/ 	.word	index@(.nv.constant0.triton_poi_fused__native_batch_norm_legit_no_training_cat_relu_26)
        /*00c8*/ 	.short	0x0210
        /*00ca*/ 	.short	0x0044


	//----- nvinfo : EIATTR_SW_WAR
	.align		4
.L_35:
        /*00cc*/ 	.byte	0x04, 0x36
        /*00ce*/ 	.short	(.L_37 - .L_36)
.L_36:
        /*00d0*/ 	.word	0x00000008
.L_37:


//--------------------- .nv.callgraph             --------------------------
	.section	.nv.callgraph,"",@"SHT_CUDA_CALLGRAPH"
	.align	4
	.sectionentsize	8
	.align		4
        /*0000*/ 	.word	0x00000000
	.align		4
        /*0004*/ 	.word	0xffffffff
	.align		4
        /*0008*/ 	.word	0x00000000
	.align		4
        /*000c*/ 	.word	0xfffffffe
	.align		4
        /*0010*/ 	.word	0x00000000
	.align		4
        /*0014*/ 	.word	0xfffffffd
	.align		4
        /*0018*/ 	.word	0x00000000
	.align		4
        /*001c*/ 	.word	0xfffffffc


//--------------------- .nv.constant4             --------------------------
	.section	.nv.constant4,"a",@progbits
	.align	8
	.align		8
.nv.constant4:
        /*0000*/ 	.dword	_$_str
	.align		8
        /*0008*/ 	.dword	_$_str_$_2


//--------------------- .text.triton_poi_fused__native_batch_norm_legit_no_training_cat_relu_26 --------------------------
	.section	.text.triton_poi_fused__native_batch_norm_legit_no_training_cat_relu_26,"ax",@progbits
	.align	128
        .global         triton_poi_fused__native_batch_norm_legit_no_training_cat_relu_26
        .type           triton_poi_fused__native_batch_norm_legit_no_training_cat_relu_26,@function
        .size           triton_poi_fused__native_batch_norm_legit_no_training_cat_relu_26,(.L_x_1 - triton_poi_fused__native_batch_norm_legit_no_training_cat_relu_26)
        .other          triton_poi_fused__native_batch_norm_legit_no_training_cat_relu_26,@"STO_CUDA_ENTRY STV_DEFAULT"
triton_poi_fused__native_batch_norm_legit_no_training_cat_relu_26:
.text.triton_poi_fused__native_batch_norm_legit_no_training_cat_relu_26:
[----:B------:R-:W0:Y:S01]  /*0000*/  LDC R1, c[0x0][0x28] ;  /* 0x00000a00ff017b82 */ /* 0x000e220000000800 */
[----:B------:R-:W1:Y:S07]  /*0010*/  S2R R0, SR_TID.X ;  /* 0x0000000000007919 */ /* 0x000e6e0000002100 */
[----:B------:R-:W2:Y:S01]  /*0020*/  LDC.64 R12, c[0x0][0x228] ;  /* 0x00008a00ff0c7b82 */ /* 0x000ea20000000a00 */
[----:B------:R-:W-:Y:S01]  /*0030*/  ULDC.64 UR4, c[0x0][0x208] ;  /* 0x0000820000047ab9 */ /* 0x000fe20000000a00 */
[----:B------:R-:W-:Y:S01]  /*0040*/  ULDC.64 UR6, c[0x0][0x218] ;  /* 0x0000860000067ab9 */ /* 0x000fe20000000a00 */
[----:B------:R-:W3:Y:S05]  /*0050*/  S2R R3, SR_CTAID.X ;  /* 0x0000000000037919 */ /* 0x000eea0000002500 */
[----:B------:R-:W4:Y:S08]  /*0060*/  LDC.64 R10, c[0x0][0x210] ;  /* 0x00008400ff0a7b82 */ /* 0x000f300000000a00 */
[----:B------:R-:W5:Y:S01]  /*0070*/  LDC.64 R8, c[0x0][0x230] ;  /* 0x00008c00ff087b82 */ /* 0x000f620000000a00 */
[----:B-1----:R-:W-:-:S05]  /*0080*/  LOP3.LUT R0, R0, 0x7f, RZ, 0xc0, !PT ;  /* 0x0000007f00007812 */ /* 0x002fca00078ec0ff */
[----:B---3--:R-:W-:-:S05]  /*0090*/  IMAD R0, R3, 0x80, R0 ;  /* 0x0000008003007824 */ /* 0x008fca00078e0200 */
[----:B------:R-:W-:Y:S02]  /*00a0*/  SHF.R.S32.HI R3, RZ, 0x1f, R0 ;  /* 0x0000001fff037819 */ /* 0x000fe40000011400 */
[----:B------:R-:W-:Y:S02]  /*00b0*/  ISETP.GE.AND P0, PT, R0, 0x1d80, PT ;  /* 0x00001d800000780c */ /* 0x000fe40003f06270 */
[----:B------:R-:W-:-:S04]  /*00c0*/  LEA.HI R4, R3, R0, RZ, 0x4 ;  /* 0x0000000003047211 */ /* 0x000fc800078f20ff */
[----:B------:R-:W-:-:S05]  /*00d0*/  SHF.R.S32.HI R3, RZ, 0x4, R4 ;  /* 0x00000004ff037819 */ /* 0x000fca0000011404 */
[----:B------:R-:W-:-:S05]  /*00e0*/  IMAD.HI R2, R3, 0x22b63cbf, RZ ;  /* 0x22b63cbf03027827 */ /* 0x000fca00078e02ff */
[----:B------:R-:W-:-:S04]  /*00f0*/  SHF.R.U32.HI R5, RZ, 0x1f, R2 ;  /* 0x0000001fff057819 */ /* 0x000fc80000011602 */
[----:B------:R-:W-:-:S05]  /*0100*/  LEA.HI.SX32 R2, R2, R5, 0x1c ;  /* 0x0000000502027211 */ /* 0x000fca00078fe2ff */
[----:B------:R-:W-:Y:S02]  /*0110*/  IMAD R3, R2, -0x76, R3 ;  /* 0xffffff8a02037824 */ /* 0x000fe400078e0203 */
[----:B------:R-:W-:Y:S02]  /*0120*/  IMAD.MOV.U32 R2, RZ, RZ, RZ ;  /* 0x000000ffff027224 */ /* 0x000fe400078e00ff */
[----:B--2---:R-:W-:-:S05]  /*0130*/  IMAD.WIDE R12, R3, 0x4, R12 ;  /* 0x00000004030c7825 */ /* 0x004fca00078e020c */
[----:B------:R1:W2:Y:S01]  /*0140*/  @!P0 LDG.E.EL R2, desc[UR4][R12.64] ;  /* 0x000000040c028981 */ /* 0x0002a2000c2e1900 */
[----:B------:R-:W-:Y:S01]  /*0150*/  IMAD.HI R5, R0, 0x22b63cbf, RZ ;  /* 0x22b63cbf00057827 */ /* 0x000fe200078e02ff */
[----:B------:R-:W-:Y:S02]  /*0160*/  LOP3.LUT R15, R4, 0xfffffff0, RZ, 0xc0, !PT ;  /* 0xfffffff0040f7812 */ /* 0x000fe400078ec0ff */
[C---:B------:R-:W-:Y:S01]  /*0170*/  ISETP.GE.AND P1, PT, R3.reuse, 0x6a, PT ;  /* 0x0000006a0300780c */ /* 0x040fe20003f26270 */
[----:B------:R-:W-:Y:S01]  /*0180*/  IMAD.SHL.U32 R14, R3, 0x10, RZ ;  /* 0x00000010030e7824 */ /* 0x000fe200078e00ff */
[----:B------:R-:W-:Y:S01]  /*0190*/  SHF.R.U32.HI R6, RZ, 0x1f, R5 ;  /* 0x0000001fff067819 */ /* 0x000fe20000011605 */
[C---:B------:R-:W-:Y:S01]  /*01a0*/  IMAD.IADD R15, R0.reuse, 0x1, -R15 ;  /* 0x00000001000f7824 */ /* 0x040fe200078e0a0f */
[----:B------:R-:W-:Y:S02]  /*01b0*/  ISETP.LT.AND P2, PT, R0, 0x1d80, !P1 ;  /* 0x00001d800000780c */ /* 0x000fe40004f41270 */
[----:B------:R-:W-:-:S02]  /*01c0*/  LEA.HI.SX32 R17, R5, R6, 0x18 ;  /* 0x0000000605117211 */ /* 0x000fc400078fc2ff */
[----:B------:R-:W3:Y:S01]  /*01d0*/  LDC.64 R6, c[0x0][0x220] ;  /* 0x00008800ff067b82 */ /* 0x000ee20000000a00 */
[----:B------:R-:W-:Y:S02]  /*01e0*/  ISETP.GT.AND P3, PT, R3, 0x69, !P0 ;  /* 0x000000690300780c */ /* 0x000fe40004764270 */
[C---:B------:R-:W-:Y:S02]  /*01f0*/  IMAD R16, R17.reuse, 0xc0, RZ ;  /* 0x000000c011107824 */ /* 0x040fe400078e02ff */
[----:B-1----:R-:W-:-:S03]  /*0200*/  IMAD R12, R17, -0x760, R0 ;  /* 0xfffff8a0110c7824 */ /* 0x002fc600078e0200 */
[----:B------:R-:W1:Y:S01]  /*0210*/  LDC.64 R4, c[0x0][0x238] ;  /* 0x00008e00ff047b82 */ /* 0x000e620000000a00 */
[----:B------:R-:W-:Y:S01]  /*0220*/  IADD3 R19, P4, P5, R14, R15, R16 ;  /* 0x0000000f0e137210 */ /* 0x000fe20007d9e010 */
[----:B------:R-:W-:Y:S01]  /*0230*/  IMAD R17, R17, 0x6a0, R12 ;  /* 0x000006a011117824 */ /* 0x000fe200078e020c */
[----:B------:R-:W-:Y:S02]  /*0240*/  SHF.R.S32.HI R13, RZ, 0x1f, R16 ;  /* 0x0000001fff0d7819 */ /* 0x000fe40000011410 */
[----:B------:R-:W-:Y:S01]  /*0250*/  SHF.R.S32.HI R15, RZ, 0x1f, R15 ;  /* 0x0000001fff0f7819 */ /* 0x000fe2000001140f */
[----:B----4-:R-:W-:Y:S01]  /*0260*/  IMAD.WIDE R16, R17, 0x4, R10 ;  /* 0x0000000411107825 */ /* 0x010fe200078e020a */
[----:B------:R-:W-:Y:S02]  /*0270*/  SHF.R.S32.HI R14, RZ, 0x1f, R14 ;  /* 0x0000001fff0e7819 */ /* 0x000fe4000001140e */
[----:B------:R-:W-:Y:S02]  /*0280*/  CS2R R10, SRZ ;  /* 0x00000000000a7805 */ /* 0x000fe4000001ff00 */
[----:B------:R-:W-:-:S02]  /*0290*/  IADD3.X R14, R14, R15, R13, P4, P5 ;  /* 0x0000000f0e0e7210 */ /* 0x000fc400027ea40d */
[----:B------:R-:W-:Y:S02]  /*02a0*/  CS2R R12, SRZ ;  /* 0x00000000000c7805 */ /* 0x000fe4000001ff00 */
[----:B------:R-:W-:-:S04]  /*02b0*/  LEA R18, P4, R19, UR6, 0x2 ;  /* 0x0000000613127c11 */ /* 0x000fc8000f8810ff */
[----:B------:R-:W-:Y:S01]  /*02c0*/  LEA.HI.X R19, R19, UR7, R14, 0x2, P4 ;  /* 0x0000000713137c11 */ /* 0x000fe2000a0f140e */
[----:B------:R-:W4:Y:S01]  /*02d0*/  @P2 LDG.E R12, desc[UR4][R16.64] ;  /* 0x00000004100c2981 */ /* 0x000f22000c1e1900 */
[----:B---3--:R-:W-:-:S03]  /*02e0*/  IMAD.WIDE R6, R3, 0x4, R6 ;  /* 0x0000000403067825 */ /* 0x008fc600078e0206 */
[----:B------:R-:W3:Y:S01]  /*02f0*/  @P3 LDG.E R10, desc[UR4][R18.64+-0x1a80] ;  /* 0xffe58004120a3981 */ /* 0x000ee2000c1e1900 */
[----:B------:R-:W-:-:S03]  /*0300*/  IMAD.MOV.U32 R20, RZ, RZ, RZ ;  /* 0x000000ffff147224 */ /* 0x000fc600078e00ff */
[----:B------:R1:W3:Y:S01]  /*0310*/  @!P0 LDG.E.EL R11, desc[UR4][R6.64] ;  /* 0x00000004060b8981 */ /* 0x0002e2000c2e1900 */
[----:B-----5:R-:W-:-:S04]  /*0320*/  IMAD.WIDE R8, R3, 0x4, R8 ;  /* 0x0000000403087825 */ /* 0x020fc800078e0208 */
[----:B-1----:R-:W-:Y:S01]  /*0330*/  IMAD.WIDE R14, R3, 0x4, R4 ;  /* 0x00000004030e7825 */ /* 0x002fe200078e0204 */
[----:B------:R-:W5:Y:S01]  /*0340*/  @!P0 LDG.E.EL R13, desc[UR4][R8.64] ;  /* 0x00000004080d8981 */ /* 0x000f62000c2e1900 */
[----:B------:R-:W1:Y:S03]  /*0350*/  LDC.64 R4, c[0x0][0x240] ;  /* 0x00009000ff047b82 */ /* 0x000e660000000a00 */
[----:B------:R-:W5:Y:S01]  /*0360*/  @!P0 LDG.E.EL R20, desc[UR4][R14.64] ;  /* 0x000000040e148981 */ /* 0x000f62000c2e1900 */
[----:B0-----:R-:W-:Y:S02]  /*0370*/  IMAD.MOV.U32 R6, RZ, RZ, 0x3e800000 ;  /* 0x3e800000ff067424 */ /* 0x001fe400078e00ff */
[----:B-1----:R-:W-:-:S04]  /*0380*/  IMAD.WIDE R4, R0, 0x4, R4 ;  /* 0x0000000400047825 */ /* 0x002fc800078e0204 */
[----:B--2---:R-:W-:Y:S02]  /*0390*/  FADD R16, R2, 9.9999997473787516356e-06 ;  /* 0x3727c5ac02107421 */ /* 0x004fe40000000000 */
[----:B------:R-:W0:Y:S02]  /*03a0*/  LDC.64 R2, c[0x0][0x248] ;  /* 0x00009200ff027b82 */ /* 0x000e240000000a00 */
[----:B------:R-:W1:Y:S02]  /*03b0*/  MUFU.SQRT R17, R16 ;  /* 0x0000001000117308 */ /* 0x000e640000002000 */
[C---:B-1----:R-:W-:Y:S02]  /*03c0*/  FSETP.GT.AND P4, PT, R17.reuse, 8.50705917302346158658e+37, PT ;  /* 0x7e8000001100780b */ /* 0x042fe40003f84000 */
[----:B------:R-:W-:Y:S02]  /*03d0*/  FSETP.GEU.AND P5, PT, R17, 1.175494350822287508e-38, PT ;  /* 0x008000001100780b */ /* 0x000fe40003fae000 */
[----:B------:R-:W-:Y:S01]  /*03e0*/  FSEL R6, R6, 1, P4 ;  /* 0x3f80000006067808 */ /* 0x000fe20002000000 */
[----:B0-----:R-:W-:-:S08]  /*03f0*/  IMAD.WIDE R2, R0, 0x4, R2 ;  /* 0x0000000400027825 */ /* 0x001fd000078e0202 */
[----:B------:R-:W-:Y:S02]  /*0400*/  @P4 FMUL R17, R17, 0.25 ;  /* 0x3e80000011114820 */ /* 0x000fe40000400000 */
[----:B------:R-:W-:Y:S02]  /*0410*/  @!P5 FMUL R6, R6, 16777216 ;  /* 0x4b8000000606d820 */ /* 0x000fe40000400000 */
[----:B------:R-:W-:Y:S01]  /*0420*/  @!P5 FMUL R17, R17, 16777216 ;  /* 0x4b8000001111d820 */ /* 0x000fe20000400000 */
[----:B----4-:R-:W-:-:S05]  /*0430*/  SEL R12, R12, RZ, P2 ;  /* 0x000000ff0c0c7207 */ /* 0x010fca0001000000 */
[----:B------:R-:W0:Y:S01]  /*0440*/  MUFU.RCP R17, R17 ;  /* 0x0000001100117308 */ /* 0x000e220000001000 */
[----:B---3--:R-:W-:-:S05]  /*0450*/  @P1 SEL R12, R10, RZ, P3 ;  /* 0x000000ff0a0c1207 */ /* 0x008fca0001800000 */
[----:B------:R-:W-:Y:S01]  /*0460*/  FADD R11, R12, -R11 ;  /* 0x8000000b0c0b7221 */ /* 0x000fe20000000000 */
[----:B------:R1:W-:Y:S01]  /*0470*/  @!P0 STG.E desc[UR4][R4.64], R12 ;  /* 0x0000000c04008986 */ /* 0x0003e2000c101904 */
[----:B0-----:R-:W-:-:S04]  /*0480*/  FMUL R6, R17, R6 ;  /* 0x0000000611067220 */ /* 0x001fc80000400000 */
[----:B------:R-:W-:-:S04]  /*0490*/  FMUL R11, R11, R6 ;  /* 0x000000060b0b7220 */ /* 0x000fc80000400000 */
[----:B-----5:R-:W-:-:S05]  /*04a0*/  FFMA R11, R11, R13, R20 ;  /* 0x0000000d0b0b7223 */ /* 0x020fca0000000014 */
[----:B------:R-:W-:-:S04]  /*04b0*/  FSETP.GEU.AND P1, PT, R11, RZ, PT ;  /* 0x000000ff0b00720b */ /* 0x000fc80003f2e000 */
[----:B------:R-:W-:Y:S01]  /*04c0*/  FSEL R11, R11, RZ, P1 ;  /* 0x000000ff0b0b7208 */ /* 0x000fe20000800000 */
[----:B-1----:R-:W-:Y:S08]  /*04d0*/  @P0 EXIT ;  /* 0x000000000000094d */ /* 0x002ff00003800000 */
[----:B------:R-:W-:Y:S01]  /*04e0*/  STG.E desc[UR4][R2.64], R11 ;  /* 0x0000000b02007986 */ /* 0x000fe2000c101904 */
[----:B------:R-:W-:Y:S05]  /*04f0*/  EXIT ;  /* 0x000000000000794d */ /* 0x000fea0003800000 */
.L_x_0:
[----:B------:R-:W-:-:S00]  /*0500*/  BRA `(.L_x_0) ;  /* 0xfffffffc00fc7947 */ /* 0x000fc0000383ffff */
[----:B------:R-:W-:-:S00]  /*0510*/  NOP ;  /* 0x0000000000007918 */ /* 0x000fc00000000000 */
        /* <DEDUP_REMOVED lines=14> */
.L_x_1:


//--------------------- .nv.global.init           --------------------------
	.section	.nv.global.init,"aw",@progbits
.nv.global.init:
	.type		_$_str,@object
	.size		_$_str,(_$_str_$_2 - _$_str)
_$_str:
        /*0000*/ 	.byte	0x5f, 0x5f, 0x43, 0x55, 0x44, 0x41, 0x5f, 0x46, 0x54, 0x5a, 0x00
	.type		_$_str_$_2,@object
	.size		_$_str_$_2,(.L_1 - _$_str_$_2)
_$_str_$_2:
        /*000b*/ 	.byte	0x5f, 0x5f, 0x43, 0x55, 0x44, 0x41, 0x5f, 0x50, 0x52, 0x45, 0x43, 0x5f, 0x53, 0x51, 0x52, 0x54
        /*001b*/ 	.byte	0x00
.L_1:


//--------------------- .nv.constant0.triton_poi_fused__native_batch_norm_legit_no_training_cat_relu_26 --------------------------
	.section	.nv.constant0.triton_poi_fused__native_batch_norm_legit_no_training_cat_relu_26,"a",@progbits
	.sectionflags	@""
	.align	4
.nv.constant0.triton_poi_fused__native_batch_norm_legit_no_training_cat_relu_26:
	.zero		596
